	.headerflags	@"EF_CUDA_TEXMODE_UNIFIED EF_CUDA_64BIT_ADDRESS EF_CUDA_ACCELERATORS EF_CUDA_SM90 EF_CUDA_VIRTUAL_SM(EF_CUDA_SM90)"
	.elftype	@"ET_EXEC"


//--------------------- .nv.info                  --------------------------
	.section	.nv.info,"",@"SHT_CUDA_INFO"
	.align	4


	//----- nvinfo : EIATTR_REGCOUNT
	.align		4
        /*0000*/ 	.byte	0x04, 0x2f
        /*0002*/ 	.short	(.L_3 - .L_2)
	.align		4
.L_2:
        /*0004*/ 	.word	index@(triton_poi_fused__native_batch_norm_legit_no_training_10)
        /*0008*/ 	.word	0x00000020


	//----- nvinfo : EIATTR_MIN_STACK_SIZE
	.align		4
.L_3:
        /*000c*/ 	.byte	0x04, 0x12
        /*000e*/ 	.short	(.L_5 - .L_4)
	.align		4
.L_4:
        /*0010*/ 	.word	index@(triton_poi_fused__native_batch_norm_legit_no_training_10)
        /*0014*/ 	.word	0x00000000


	//----- nvinfo : EIATTR_FRAME_SIZE
	.align		4
.L_5:
        /*0018*/ 	.byte	0x04, 0x11
        /*001a*/ 	.short	(.L_7 - .L_6)
	.align		4
.L_6:
        /*001c*/ 	.word	index@(triton_poi_fused__native_batch_norm_legit_no_training_10)
        /*0020*/ 	.word	0x00000000


	//----- nvinfo : EIATTR_MIN_STACK_SIZE
	.align		4
.L_7:
        /*0024*/ 	.byte	0x04, 0x12
        /*0026*/ 	.short	(.L_9 - .L_8)
	.align		4
.L_8:
        /*0028*/ 	.word	index@(triton_poi_fused__native_batch_norm_legit_no_training_10)
        /*002c*/ 	.word	0x00000000
.L_9:


//--------------------- .nv.info.triton_poi_fused__native_batch_norm_legit_no_training_10 --------------------------
	.section	.nv.info.triton_poi_fused__native_batch_norm_legit_no_training_10,"",@"SHT_CUDA_INFO"
	.sectionflags	@""
	.align	4


	//----- nvinfo : EIATTR_CUDA_API_VERSION
	.align		4
        /*0000*/ 	.byte	0x04, 0x37
        /*0002*/ 	.short	(.L_11 - .L_10)
.L_10:
        /*0004*/ 	.word	0x0000007c


	//----- nvinfo : EIATTR_KPARAM_INFO
	.align		4
.L_11:
        /*0008*/ 	.byte	0x04, 0x17
        /*000a*/ 	.short	(.L_13 - .L_12)
.L_12:
        /*000c*/ 	.word	0x00000000
        /*0010*/ 	.short	0x0006
        /*0012*/ 	.short	0x0030
        /*0014*/ 	.byte	0x00, 0xf0, 0x11, 0x00


	//----- nvinfo : EIATTR_KPARAM_INFO
	.align		4
.L_13:
        /*0018*/ 	.byte	0x04, 0x17
        /*001a*/ 	.short	(.L_15 - .L_14)
.L_14:
        /*001c*/ 	.word	0x00000000
        /*0020*/ 	.short	0x0005
        /*0022*/ 	.short	0x0028
        /*0024*/ 	.byte	0x00, 0xf4, 0x21, 0x00


	//----- nvinfo : EIATTR_KPARAM_INFO
	.align		4
.L_15:
        /*0028*/ 	.byte	0x04, 0x17
        /*002a*/ 	.short	(.L_17 - .L_16)
.L_16:
        /*002c*/ 	.word	0x00000000
        /*0030*/ 	.short	0x0004
        /*0032*/ 	.short	0x0020
        /*0034*/ 	.byte	0x00, 0xf4, 0x21, 0x00


	//----- nvinfo : EIATTR_KPARAM_INFO
	.align		4
.L_17:
        /*0038*/ 	.byte	0x04, 0x17
        /*003a*/ 	.short	(.L_19 - .L_18)
.L_18:
        /*003c*/ 	.word	0x00000000
        /*0040*/ 	.short	0x0003
        /*0042*/ 	.short	0x0018
        /*0044*/ 	.byte	0x00, 0xf4, 0x21, 0x00


	//----- nvinfo : EIATTR_KPARAM_INFO
	.align		4
.L_19:
        /*0048*/ 	.byte	0x04, 0x17
        /*004a*/ 	.short	(.L_21 - .L_20)
.L_20:
        /*004c*/ 	.word	0x00000000
        /*0050*/ 	.short	0x0002
        /*0052*/ 	.short	0x0010
        /*0054*/ 	.byte	0x00, 0xf4, 0x21, 0x00


	//----- nvinfo : EIATTR_KPARAM_INFO
	.align		4
.L_21:
        /*0058*/ 	.byte	0x04, 0x17
        /*005a*/ 	.short	(.L_23 - .L_22)
.L_22:
        /*005c*/ 	.word	0x00000000
        /*0060*/ 	.short	0x0001
        /*0062*/ 	.short	0x0008
        /*0064*/ 	.byte	0x00, 0xf4, 0x21, 0x00


	//----- nvinfo : EIATTR_KPARAM_INFO
	.align		4
.L_23:
        /*0068*/ 	.byte	0x04, 0x17
        /*006a*/ 	.short	(.L_25 - .L_24)
.L_24:
        /*006c*/ 	.word	0x00000000
        /*0070*/ 	.short	0x0000
        /*0072*/ 	.short	0x0000
        /*0074*/ 	.byte	0x00, 0xf4, 0x21, 0x00


	//----- nvinfo : EIATTR_SPARSE_MMA_MASK
	.align		4
.L_25:
        /*0078*/ 	.byte	0x03, 0x50
        /*007a*/ 	.short	0x0000


	//----- nvinfo : EIATTR_MAXREG_COUNT
	.align		4
        /*007c*/ 	.byte	0x03, 0x1b
        /*007e*/ 	.short	0x00ff


	//----- nvinfo : EIATTR_EXIT_INSTR_OFFSETS
	.align		4
        /*0080*/ 	.byte	0x04, 0x1c
        /*0082*/ 	.short	(.L_27 - .L_26)


	//   ....[0]....
.L_26:
        /*0084*/ 	.word	0x00000610


	//----- nvinfo : EIATTR_REQNTID
	.align		4
.L_27:
        /*0088*/ 	.byte	0x04, 0x10
        /*008a*/ 	.short	(.L_29 - .L_28)
.L_28:
        /*008c*/ 	.word	0x00000080
        /*0090*/ 	.word	0x00000001
        /*0094*/ 	.word	0x00000001


	//----- nvinfo : EIATTR_CBANK_PARAM_SIZE
	.align		4
.L_29:
        /*0098*/ 	.byte	0x03, 0x19
        /*009a*/ 	.short	0x0034


	//----- nvinfo : EIATTR_PARAM_CBANK
	.align		4
        /*009c*/ 	.byte	0x04, 0x0a
        /*009e*/ 	.short	(.L_31 - .L_30)
	.align		4
.L_30:
        /*00a0*/ 	.word	index@(.nv.constant0.triton_poi_fused__native_batch_norm_legit_no_training_10)
        /*00a4*/ 	.short	0x0210
        /*00a6*/ 	.short	0x0034


	//----- nvinfo : EIATTR_SW_WAR
	.align		4
.L_31:
        /*00a8*/ 	.byte	0x04, 0x36
        /*00aa*/ 	.short	(.L_33 - .L_32)
.L_32:
        /*00ac*/ 	.word	0x00000008
.L_33:


//--------------------- .nv.callgraph             --------------------------
	.section	.nv.callgraph,"",@"SHT_CUDA_CALLGRAPH"
	.align	4
	.sectionentsize	8
	.align		4
        /*0000*/ 	.word	0x00000000
	.align		4
        /*0004*/ 	.word	0xffffffff
	.align		4
        /*0008*/ 	.word	0x00000000
	.align		4
        /*000c*/ 	.word	0xfffffffe
	.align		4
        /*0010*/ 	.word	0x00000000
	.align		4
        /*0014*/ 	.word	0xfffffffd
	.align		4
        /*0018*/ 	.word	0x00000000
	.align		4
        /*001c*/ 	.word	0xfffffffc


//--------------------- .nv.constant4             --------------------------
	.section	.nv.constant4,"a",@progbits
	.align	8
	.align		8
.nv.constant4:
        /*0000*/ 	.dword	_$_str
	.align		8
        /*0008*/ 	.dword	_$_str_$_2


//--------------------- .text.triton_poi_fused__native_batch_norm_legit_no_training_10 --------------------------
	.section	.text.triton_poi_fused__native_batch_norm_legit_no_training_10,"ax",@progbits
	.align	128
        .global         triton_poi_fused__native_batch_norm_legit_no_training_10
        .type           triton_poi_fused__native_batch_norm_legit_no_training_10,@function
        .size           triton_poi_fused__native_batch_norm_legit_no_training_10,(.L_x_1 - triton_poi_fused__native_batch_norm_legit_no_training_10)
        .other          triton_poi_fused__native_batch_norm_legit_no_training_10,@"STO_CUDA_ENTRY STV_DEFAULT"
triton_poi_fused__native_batch_norm_legit_no_training_10:
.text.triton_poi_fused__native_batch_norm_legit_no_training_10:
[----:B------:R-:W-:Y:S01]  /*0000*/  LDC R1, c[0x0][0x28] ;  /* 0x00000a00ff017b82 */ /* 0x000fe20000000800 */
[----:B------:R-:W1:Y:S07]  /*0010*/  S2R R0, SR_TID.X ;  /* 0x0000000000007919 */ /* 0x000e6e0000002100 */
[----:B------:R-:W2:Y:S01]  /*0020*/  LDC.64 R8, c[0x0][0x220] ;  /* 0x00008800ff087b82 */ /* 0x000ea20000000a00 */
[----:B------:R-:W-:Y:S01]  /*0030*/  ULDC.64 UR4, c[0x0][0x208] ;  /* 0x0000820000047ab9 */ /* 0x000fe20000000a00 */
[----:B------:R-:W3:Y:S06]  /*0040*/  S2R R5, SR_CTAID.X ;  /* 0x0000000000057919 */ /* 0x000eec0000002500 */
[----:B------:R-:W4:Y:S08]  /*0050*/  LDC.64 R16, c[0x0][0x218] ;  /* 0x00008600ff107b82 */ /* 0x000f300000000a00 */
[----:B------:R-:W5:Y:S08]  /*0060*/  LDC.64 R22, c[0x0][0x210] ;  /* 0x00008400ff167b82 */ /* 0x000f700000000a00 */
[----:B------:R-:W5:Y:S01]  /*0070*/  LDC.64 R20, c[0x0][0x228] ;  /* 0x00008a00ff147b82 */ /* 0x000f620000000a00 */
[----:B-1----:R-:W-:-:S07]  /*0080*/  SHF.L.U32 R0, R0, 0x2, RZ ;  /* 0x0000000200007819 */ /* 0x002fce00000006ff */
[----:B------:R-:W1:Y:S01]  /*0090*/  LDC.64 R24, c[0x0][0x230] ;  /* 0x00008c00ff187b82 */ /* 0x000e620000000a00 */
[----:B---3--:R-:W-:Y:S02]  /*00a0*/  SHF.R.S32.HI R3, RZ, 0x15, R5 ;  /* 0x00000015ff037819 */ /* 0x008fe40000011405 */
[----:B------:R-:W-:Y:S02]  /*00b0*/  LOP3.LUT R0, R0, 0x1fc, RZ, 0xc0, !PT ;  /* 0x000001fc00007812 */ /* 0x000fe400078ec0ff */
[----:B------:R-:W-:Y:S02]  /*00c0*/  SGXT R3, R3, 0x1 ;  /* 0x000000010303781a */ /* 0x000fe40000000200 */
[----:B------:R-:W-:-:S04]  /*00d0*/  LEA R0, R5, R0, 0xa ;  /* 0x0000000005007211 */ /* 0x000fc800078e50ff */
[----:B------:R-:W-:-:S04]  /*00e0*/  LEA.HI R3, R3, R0, RZ, 0x8 ;  /* 0x0000000003037211 */ /* 0x000fc800078f40ff */
[----:B------:R-:W-:-:S04]  /*00f0*/  LOP3.LUT R3, R3, 0xffffff00, RZ, 0xc0, !PT ;  /* 0xffffff0003037812 */ /* 0x000fc800078ec0ff */
[----:B------:R-:W-:-:S05]  /*0100*/  IADD3 R3, R0, -R3, RZ ;  /* 0x8000000300037210 */ /* 0x000fca0007ffe0ff */
[----:B--2---:R-:W-:-:S05]  /*0110*/  IMAD.WIDE R8, R3, 0x4, R8 ;  /* 0x0000000403087825 */ /* 0x004fca00078e0208 */
[----:B------:R-:W2:Y:S01]  /*0120*/  LDG.E.EL.128 R4, desc[UR4][R8.64] ;  /* 0x0000000408047981 */ /* 0x000ea2000c2e1d00 */
[----:B------:R-:W-:Y:S01]  /*0130*/  HFMA2.MMA R2, -RZ, RZ, 1.625, 0 ;  /* 0x3e800000ff027435 */ /* 0x000fe200000001ff */
[----:B----4-:R-:W-:-:S04]  /*0140*/  IMAD.WIDE R16, R3, 0x4, R16 ;  /* 0x0000000403107825 */ /* 0x010fc800078e0210 */
[----:B-----5:R-:W-:Y:S02]  /*0150*/  IMAD.WIDE R22, R0, 0x4, R22 ;  /* 0x0000000400167825 */ /* 0x020fe400078e0216 */
[----:B------:R-:W3:Y:S04]  /*0160*/  LDG.E.EL.128 R16, desc[UR4][R16.64] ;  /* 0x0000000410107981 */ /* 0x000ee8000c2e1d00 */
[----:B------:R-:W3:Y:S04]  /*0170*/  LDG.E.128 R8, desc[UR4][R22.64+0x800] ;  /* 0x0008000416087981 */ /* 0x000ee8000c1e1d00 */
[----:B------:R4:W5:Y:S01]  /*0180*/  LDG.E.128 R12, desc[UR4][R22.64] ;  /* 0x00000004160c7981 */ /* 0x000962000c1e1d00 */
[----:B0-----:R-:W-:-:S04]  /*0190*/  IMAD.WIDE R20, R3, 0x4, R20 ;  /* 0x0000000403147825 */ /* 0x001fc800078e0214 */
[----:B-1----:R-:W-:-:S06]  /*01a0*/  IMAD.WIDE R24, R3, 0x4, R24 ;  /* 0x0000000403187825 */ /* 0x002fcc00078e0218 */
[----:B------:R-:W3:Y:S01]  /*01b0*/  LDG.E.EL.128 R24, desc[UR4][R24.64] ;  /* 0x0000000418187981 */ /* 0x000ee2000c2e1d00 */
[----:B--2---:R-:W-:Y:S01]  /*01c0*/  FADD R5, R5, 9.9999997473787516356e-06 ;  /* 0x3727c5ac05057421 */ /* 0x004fe20000000000 */
[----:B------:R-:W-:Y:S01]  /*01d0*/  FADD R6, R6, 9.9999997473787516356e-06 ;  /* 0x3727c5ac06067421 */ /* 0x000fe20000000000 */
[----:B------:R-:W-:-:S04]  /*01e0*/  FADD R4, R4, 9.9999997473787516356e-06 ;  /* 0x3727c5ac04047421 */ /* 0x000fc80000000000 */
[----:B------:R-:W0:Y:S08]  /*01f0*/  MUFU.SQRT R5, R5 ;  /* 0x0000000500057308 */ /* 0x000e300000002000 */
[----:B------:R-:W1:Y:S01]  /*0200*/  MUFU.SQRT R6, R6 ;  /* 0x0000000600067308 */ /* 0x000e620000002000 */
[----:B0-----:R-:W-:-:S07]  /*0210*/  FSETP.GT.AND P1, PT, R5, 8.50705917302346158658e+37, PT ;  /* 0x7e8000000500780b */ /* 0x001fce0003f24000 */
[----:B------:R-:W0:Y:S01]  /*0220*/  MUFU.SQRT R4, R4 ;  /* 0x0000000400047308 */ /* 0x000e220000002000 */
[C---:B------:R-:W-:Y:S02]  /*0230*/  FSETP.GEU.AND P4, PT, R5.reuse, 1.175494350822287508e-38, PT ;  /* 0x008000000500780b */ /* 0x040fe40003f8e000 */
[C---:B-1----:R-:W-:Y:S02]  /*0240*/  FSETP.GT.AND P2, PT, R6.reuse, 8.50705917302346158658e+37, PT ;  /* 0x7e8000000600780b */ /* 0x042fe40003f44000 */
[----:B------:R-:W-:Y:S01]  /*0250*/  FSETP.GEU.AND P5, PT, R6, 1.175494350822287508e-38, PT ;  /* 0x008000000600780b */ /* 0x000fe20003fae000 */
[----:B------:R-:W-:Y:S01]  /*0260*/  @P1 FMUL R5, R5, 0.25 ;  /* 0x3e80000005051820 */ /* 0x000fe20000400000 */
[----:B----4-:R-:W-:Y:S02]  /*0270*/  FSEL R22, R2, 1, P1 ;  /* 0x3f80000002167808 */ /* 0x010fe40000800000 */
[----:B0-----:R-:W-:-:S05]  /*0280*/  FSETP.GT.AND P0, PT, R4, 8.50705917302346158658e+37, PT ;  /* 0x7e8000000400780b */ /* 0x001fca0003f04000 */
[----:B------:R-:W-:Y:S01]  /*0290*/  @!P4 FMUL R5, R5, 16777216 ;  /* 0x4b8000000505c820 */ /* 0x000fe20000400000 */
[----:B------:R-:W-:Y:S01]  /*02a0*/  FSETP.GEU.AND P3, PT, R4, 1.175494350822287508e-38, PT ;  /* 0x008000000400780b */ /* 0x000fe20003f6e000 */
[----:B------:R-:W-:-:S04]  /*02b0*/  @P2 FMUL R6, R6, 0.25 ;  /* 0x3e80000006062820 */ /* 0x000fc80000400000 */
[----:B------:R-:W-:Y:S01]  /*02c0*/  @!P5 FMUL R6, R6, 16777216 ;  /* 0x4b8000000606d820 */ /* 0x000fe20000400000 */
[----:B------:R-:W0:Y:S01]  /*02d0*/  MUFU.RCP R5, R5 ;  /* 0x0000000500057308 */ /* 0x000e220000001000 */
[----:B------:R-:W-:Y:S01]  /*02e0*/  FSEL R23, R2, 1, P2 ;  /* 0x3f80000002177808 */ /* 0x000fe20001000000 */
[----:B------:R-:W-:Y:S01]  /*02f0*/  @!P4 FMUL R22, R22, 16777216 ;  /* 0x4b8000001616c820 */ /* 0x000fe20000400000 */
[----:B------:R-:W-:-:S05]  /*0300*/  @P0 FMUL R4, R4, 0.25 ;  /* 0x3e80000004040820 */ /* 0x000fca0000400000 */
[----:B------:R-:W1:Y:S01]  /*0310*/  MUFU.RCP R6, R6 ;  /* 0x0000000600067308 */ /* 0x000e620000001000 */
[----:B------:R-:W-:Y:S01]  /*0320*/  @!P5 FMUL R23, R23, 16777216 ;  /* 0x4b8000001717d820 */ /* 0x000fe20000400000 */
[----:B------:R-:W-:Y:S01]  /*0330*/  @!P3 FMUL R4, R4, 16777216 ;  /* 0x4b8000000404b820 */ /* 0x000fe20000400000 */
[----:B0-----:R-:W-:-:S05]  /*0340*/  FMUL R5, R5, R22 ;  /* 0x0000001605057220 */ /* 0x001fca0000400000 */
[----:B------:R-:W0:Y:S01]  /*0350*/  MUFU.RCP R4, R4 ;  /* 0x0000000400047308 */ /* 0x000e220000001000 */
[----:B-1----:R-:W-:Y:S02]  /*0360*/  FMUL R6, R6, R23 ;  /* 0x0000001706067220 */ /* 0x002fe40000400000 */
[----:B------:R-:W2:Y:S01]  /*0370*/  LDG.E.EL.128 R20, desc[UR4][R20.64] ;  /* 0x0000000414147981 */ /* 0x000ea2000c2e1d00 */
[----:B------:R-:W-:-:S05]  /*0380*/  FSEL R3, R2, 1, P0 ;  /* 0x3f80000002037808 */ /* 0x000fca0000000000 */
[----:B------:R-:W-:-:S04]  /*0390*/  @!P3 FMUL R3, R3, 16777216 ;  /* 0x4b8000000303b820 */ /* 0x000fc80000400000 */
[----:B0-----:R-:W-:Y:S01]  /*03a0*/  FMUL R4, R4, R3 ;  /* 0x0000000304047220 */ /* 0x001fe20000400000 */
[----:B------:R-:W-:-:S04]  /*03b0*/  FADD R3, R7, 9.9999997473787516356e-06 ;  /* 0x3727c5ac07037421 */ /* 0x000fc80000000000 */
[----:B------:R-:W0:Y:S02]  /*03c0*/  MUFU.SQRT R29, R3 ;  /* 0x00000003001d7308 */ /* 0x000e240000002000 */
[C---:B0-----:R-:W-:Y:S02]  /*03d0*/  FSETP.GT.AND P0, PT, R29.reuse, 8.50705917302346158658e+37, PT ;  /* 0x7e8000001d00780b */ /* 0x041fe40003f04000 */
[----:B------:R-:W-:-:S11]  /*03e0*/  FSETP.GEU.AND P1, PT, R29, 1.175494350822287508e-38, PT ;  /* 0x008000001d00780b */ /* 0x000fd60003f2e000 */
[----:B------:R-:W-:-:S04]  /*03f0*/  @P0 FMUL R29, R29, 0.25 ;  /* 0x3e8000001d1d0820 */ /* 0x000fc80000400000 */
[----:B------:R-:W-:-:S04]  /*0400*/  @!P1 FMUL R29, R29, 16777216 ;  /* 0x4b8000001d1d9820 */ /* 0x000fc80000400000 */
[----:B------:R-:W0:Y:S01]  /*0410*/  MUFU.RCP R7, R29 ;  /* 0x0000001d00077308 */ /* 0x000e220000001000 */
[----:B------:R-:W-:-:S05]  /*0420*/  FSEL R2, R2, 1, P0 ;  /* 0x3f80000002027808 */ /* 0x000fca0000000000 */
[----:B------:R-:W-:-:S04]  /*0430*/  @!P1 FMUL R2, R2, 16777216 ;  /* 0x4b80000002029820 */ /* 0x000fc80000400000 */
[----:B0-----:R-:W-:Y:S02]  /*0440*/  FMUL R7, R7, R2 ;  /* 0x0000000207077220 */ /* 0x001fe40000400000 */
[----:B------:R-:W0:Y:S01]  /*0450*/  LDC.64 R2, c[0x0][0x238] ;  /* 0x00008e00ff027b82 */ /* 0x000e220000000a00 */
[--C-:B---3--:R-:W-:Y:S01]  /*0460*/  FADD R28, R11, -R19.reuse ;  /* 0x800000130b1c7221 */ /* 0x108fe20000000000 */
[----:B------:R-:W-:Y:S01]  /*0470*/  FADD R11, R10, -R18 ;  /* 0x800000120a0b7221 */ /* 0x000fe20000000000 */
[--C-:B------:R-:W-:Y:S01]  /*0480*/  FADD R10, R8, -R16.reuse ;  /* 0x80000010080a7221 */ /* 0x100fe20000000000 */
[----:B-----5:R-:W-:Y:S01]  /*0490*/  FADD R15, R15, -R19 ;  /* 0x800000130f0f7221 */ /* 0x020fe20000000000 */
[----:B------:R-:W-:Y:S01]  /*04a0*/  FADD R16, R12, -R16 ;  /* 0x800000100c107221 */ /* 0x000fe20000000000 */
[----:B------:R-:W-:Y:S01]  /*04b0*/  FADD R19, R14, -R18 ;  /* 0x800000120e137221 */ /* 0x000fe20000000000 */
[--C-:B------:R-:W-:Y:S01]  /*04c0*/  FADD R12, R13, -R17.reuse ;  /* 0x800000110d0c7221 */ /* 0x100fe20000000000 */
[----:B------:R-:W-:Y:S01]  /*04d0*/  FADD R8, R9, -R17 ;  /* 0x8000001109087221 */ /* 0x000fe20000000000 */
[-C--:B------:R-:W-:Y:S01]  /*04e0*/  FMUL R9, R10, R4.reuse ;  /* 0x000000040a097220 */ /* 0x080fe20000400000 */
[----:B------:R-:W-:Y:S01]  /*04f0*/  FMUL R13, R16, R4 ;  /* 0x00000004100d7220 */ /* 0x000fe20000400000 */
[----:B------:R-:W-:Y:S01]  /*0500*/  FMUL R12, R12, R5 ;  /* 0x000000050c0c7220 */ /* 0x000fe20000400000 */
[-C--:B------:R-:W-:Y:S01]  /*0510*/  FMUL R19, R19, R6.reuse ;  /* 0x0000000613137220 */ /* 0x080fe20000400000 */
[----:B------:R-:W-:Y:S01]  /*0520*/  FMUL R10, R15, R7 ;  /* 0x000000070f0a7220 */ /* 0x000fe20000400000 */
[----:B------:R-:W-:Y:S01]  /*0530*/  FMUL R8, R8, R5 ;  /* 0x0000000508087220 */ /* 0x000fe20000400000 */
[----:B------:R-:W-:Y:S01]  /*0540*/  FMUL R11, R11, R6 ;  /* 0x000000060b0b7220 */ /* 0x000fe20000400000 */
[----:B------:R-:W-:Y:S01]  /*0550*/  FMUL R28, R28, R7 ;  /* 0x000000071c1c7220 */ /* 0x000fe20000400000 */
[----:B0-----:R-:W-:-:S04]  /*0560*/  IMAD.WIDE R2, R0, 0x4, R2 ;  /* 0x0000000400027825 */ /* 0x001fc800078e0202 */
[----:B--2---:R-:W-:Y:S01]  /*0570*/  FFMA R4, R20, R13, R24 ;  /* 0x0000000d14047223 */ /* 0x004fe20000000018 */
[----:B------:R-:W-:Y:S01]  /*0580*/  FFMA R5, R21, R12, R25 ;  /* 0x0000000c15057223 */ /* 0x000fe20000000019 */
[----:B------:R-:W-:Y:S01]  /*0590*/  FFMA R6, R22, R19, R26 ;  /* 0x0000001316067223 */ /* 0x000fe2000000001a */
[----:B------:R-:W-:Y:S01]  /*05a0*/  FFMA R7, R23, R10, R27 ;  /* 0x0000000a17077223 */ /* 0x000fe2000000001b */
[----:B------:R-:W-:Y:S01]  /*05b0*/  FFMA R20, R20, R9, R24 ;  /* 0x0000000914147223 */ /* 0x000fe20000000018 */
[----:B------:R-:W-:Y:S01]  /*05c0*/  FFMA R21, R21, R8, R25 ;  /* 0x0000000815157223 */ /* 0x000fe20000000019 */
[----:B------:R-:W-:Y:S01]  /*05d0*/  FFMA R22, R22, R11, R26 ;  /* 0x0000000b16167223 */ /* 0x000fe2000000001a */
[----:B------:R-:W-:Y:S01]  /*05e0*/  FFMA R23, R23, R28, R27 ;  /* 0x0000001c17177223 */ /* 0x000fe2000000001b */
[----:B------:R-:W-:Y:S04]  /*05f0*/  STG.E.128 desc[UR4][R2.64], R4 ;  /* 0x0000000402007986 */ /* 0x000fe8000c101d04 */
[----:B------:R-:W-:Y:S01]  /*0600*/  STG.E.128 desc[UR4][R2.64+0x800], R20 ;  /* 0x0008001402007986 */ /* 0x000fe2000c101d04 */
[----:B------:R-:W-:Y:S05]  /*0610*/  EXIT ;  /* 0x000000000000794d */ /* 0x000fea0003800000 */
.L_x_0:
[----:B------:R-:W-:-:S00]  /*0620*/  BRA `(.L_x_0) ;  /* 0xfffffffc00fc7947 */ /* 0x000fc0000383ffff */
[----:B------:R-:W-:-:S00]  /*0630*/  NOP ;  /* 0x0000000000007918 */ /* 0x000fc00000000000 */
        /* <DEDUP_REMOVED lines=12> */
.L_x_1:


//--------------------- .nv.global.init           --------------------------
	.section	.nv.global.init,"aw",@progbits
.nv.global.init:
	.type		_$_str,@object
	.size		_$_str,(_$_str_$_2 - _$_str)
_$_str:
        /*0000*/ 	.byte	0x5f, 0x5f, 0x43, 0x55, 0x44, 0x41, 0x5f, 0x46, 0x54, 0x5a, 0x00
	.type		_$_str_$_2,@object
	.size		_$_str_$_2,(.L_1 - _$_str_$_2)
_$_str_$_2:
        /*000b*/ 	.byte	0x5f, 0x5f, 0x43, 0x55, 0x44, 0x41, 0x5f, 0x50, 0x52, 0x45, 0x43, 0x5f, 0x53, 0x51, 0x52, 0x54
        /*001b*/ 	.byte	0x00
.L_1:


//--------------------- .nv.constant0.triton_poi_fused__native_batch_norm_legit_no_training_10 --------------------------
	.section	.nv.constant0.triton_poi_fused__native_batch_norm_legit_no_training_10,"a",@progbits
	.sectionflags	@""
	.align	4
.nv.constant0.triton_poi_fused__native_batch_norm_legit_no_training_10:
	.zero		580
